	.headerflags	@"EF_CUDA_TEXMODE_UNIFIED EF_CUDA_64BIT_ADDRESS EF_CUDA_SM86 EF_CUDA_VIRTUAL_SM(EF_CUDA_SM86)"
	.elftype	@"ET_EXEC"


//--------------------- .nv.info                  --------------------------
	.section	.nv.info,"",@"SHT_CUDA_INFO"
	.align	4


	//----- nvinfo : EIATTR_REGCOUNT
	.align		4
        /*0000*/ 	.byte	0x04, 0x2f
        /*0002*/ 	.short	(.L_1 - .L_0)
	.align		4
.L_0:
        /*0004*/ 	.word	index@(triton_poi_fused__to_copy_t_2)
        /*0008*/ 	.word	0x0000000a


	//----- nvinfo : EIATTR_MIN_STACK_SIZE
	.align		4
.L_1:
        /*000c*/ 	.byte	0x04, 0x12
        /*000e*/ 	.short	(.L_3 - .L_2)
	.align		4
.L_2:
        /*0010*/ 	.word	index@(triton_poi_fused__to_copy_t_2)
        /*0014*/ 	.word	0x00000000


	//----- nvinfo : EIATTR_FRAME_SIZE
	.align		4
.L_3:
        /*0018*/ 	.byte	0x04, 0x11
        /*001a*/ 	.short	(.L_5 - .L_4)
	.align		4
.L_4:
        /*001c*/ 	.word	index@(triton_poi_fused__to_copy_t_2)
        /*0020*/ 	.word	0x00000000


	//----- nvinfo : EIATTR_MIN_STACK_SIZE
	.align		4
.L_5:
        /*0024*/ 	.byte	0x04, 0x12
        /*0026*/ 	.short	(.L_7 - .L_6)
	.align		4
.L_6:
        /*0028*/ 	.word	index@(triton_poi_fused__to_copy_t_2)
        /*002c*/ 	.word	0x00000000
.L_7:


//--------------------- .nv.info.triton_poi_fused__to_copy_t_2 --------------------------
	.section	.nv.info.triton_poi_fused__to_copy_t_2,"",@"SHT_CUDA_INFO"
	.sectionflags	@""
	.align	4


	//----- nvinfo : EIATTR_CUDA_API_VERSION
	.align		4
        /*0000*/ 	.byte	0x04, 0x37
        /*0002*/ 	.short	(.L_9 - .L_8)
.L_8:
        /*0004*/ 	.word	0x0000007c


	//----- nvinfo : EIATTR_SW2861232_WAR
	.align		4
.L_9:
        /*0008*/ 	.byte	0x01, 0x35
	.zero		2


	//----- nvinfo : EIATTR_PARAM_CBANK
	.align		4
        /*000c*/ 	.byte	0x04, 0x0a
        /*000e*/ 	.short	(.L_11 - .L_10)
	.align		4
.L_10:
        /*0010*/ 	.word	index@(.nv.constant0.triton_poi_fused__to_copy_t_2)
        /*0014*/ 	.short	0x0160
        /*0016*/ 	.short	0x0020


	//----- nvinfo : EIATTR_CBANK_PARAM_SIZE
	.align		4
.L_11:
        /*0018*/ 	.byte	0x03, 0x19
        /*001a*/ 	.short	0x0020


	//----- nvinfo : EIATTR_KPARAM_INFO
	.align		4
        /*001c*/ 	.byte	0x04, 0x17
        /*001e*/ 	.short	(.L_13 - .L_12)
.L_12:
        /*0020*/ 	.word	0x00000000
        /*0024*/ 	.short	0x0003
        /*0026*/ 	.short	0x0018
        /*0028*/ 	.byte	0x00, 0xf4, 0x21, 0x00


	//----- nvinfo : EIATTR_KPARAM_INFO
	.align		4
.L_13:
        /*002c*/ 	.byte	0x04, 0x17
        /*002e*/ 	.short	(.L_15 - .L_14)
.L_14:
        /*0030*/ 	.word	0x00000000
        /*0034*/ 	.short	0x0002
        /*0036*/ 	.short	0x0010
        /*0038*/ 	.byte	0x00, 0xf0, 0x11, 0x00


	//----- nvinfo : EIATTR_KPARAM_INFO
	.align		4
.L_15:
        /*003c*/ 	.byte	0x04, 0x17
        /*003e*/ 	.short	(.L_17 - .L_16)
.L_16:
        /*0040*/ 	.word	0x00000000
        /*0044*/ 	.short	0x0001
        /*0046*/ 	.short	0x0008
        /*0048*/ 	.byte	0x00, 0xf4, 0x21, 0x00


	//----- nvinfo : EIATTR_KPARAM_INFO
	.align		4
.L_17:
        /*004c*/ 	.byte	0x04, 0x17
        /*004e*/ 	.short	(.L_19 - .L_18)
.L_18:
        /*0050*/ 	.word	0x00000000
        /*0054*/ 	.short	0x0000
        /*0056*/ 	.short	0x0000
        /*0058*/ 	.byte	0x00, 0xf4, 0x21, 0x00


	//----- nvinfo : EIATTR_MAXREG_COUNT
	.align		4
.L_19:
        /*005c*/ 	.byte	0x03, 0x1b
        /*005e*/ 	.short	0x00ff


	//----- nvinfo : EIATTR_EXIT_INSTR_OFFSETS
	.align		4
        /*0060*/ 	.byte	0x04, 0x1c
        /*0062*/ 	.short	(.L_21 - .L_20)


	//   ....[0]....
.L_20:
        /*0064*/ 	.word	0x000000e0


	//----- nvinfo : EIATTR_REQNTID
	.align		4
.L_21:
        /*0068*/ 	.byte	0x04, 0x10
        /*006a*/ 	.short	(.L_23 - .L_22)
.L_22:
        /*006c*/ 	.word	0x00000100
        /*0070*/ 	.word	0x00000001
        /*0074*/ 	.word	0x00000001
.L_23:


//--------------------- .nv.callgraph             --------------------------
	.section	.nv.callgraph,"",@"SHT_CUDA_CALLGRAPH"
	.align	4
	.sectionentsize	8
	.align		4
        /*0000*/ 	.word	0x00000000
	.align		4
        /*0004*/ 	.word	0xffffffff
	.align		4
        /*0008*/ 	.word	0x00000000
	.align		4
        /*000c*/ 	.word	0xfffffffe
	.align		4
        /*0010*/ 	.word	0x00000000
	.align		4
        /*0014*/ 	.word	0xfffffffd
	.align		4
        /*0018*/ 	.word	0x00000000
	.align		4
        /*001c*/ 	.word	0xfffffffc


//--------------------- .nv.rel.action            --------------------------
	.section	.nv.rel.action,"",@"SHT_CUDA_RELOCINFO"
	.align	8
	.sectionentsize	8
        /*0000*/ 	.byte	0x73, 0x00, 0x00, 0x00, 0x00, 0x00, 0x00, 0x00, 0x00, 0x00, 0x00, 0x11, 0x25, 0x00, 0x05, 0x36


//--------------------- .nv.constant0.triton_poi_fused__to_copy_t_2 --------------------------
	.section	.nv.constant0.triton_poi_fused__to_copy_t_2,"a",@progbits
	.sectionflags	@""
	.align	4
.nv.constant0.triton_poi_fused__to_copy_t_2:
	.zero		384


//--------------------- .text.triton_poi_fused__to_copy_t_2 --------------------------
	.section	.text.triton_poi_fused__to_copy_t_2,"ax",@progbits
	.sectioninfo	@"SHI_REGISTERS=10"
	.align	128
        .global         triton_poi_fused__to_copy_t_2
        .type           triton_poi_fused__to_copy_t_2,@function
        .size           triton_poi_fused__to_copy_t_2,(.L_x_1 - triton_poi_fused__to_copy_t_2)
        .other          triton_poi_fused__to_copy_t_2,@"STO_CUDA_ENTRY STV_DEFAULT"
triton_poi_fused__to_copy_t_2:
.text.triton_poi_fused__to_copy_t_2:
[----:B------:R-:W-:Y:S02]  /*0000*/  MOV R1, c[0x0][0x28] ;  /* 0x00000a0000017a02 */ /* 0x000fe40000000f00 */
[----:B------:R-:W0:Y:S01]  /*0010*/  S2R R0, SR_TID.X ;  /* 0x0000000000007919 */ /* 0x000e220000002100 */
[----:B------:R-:W-:Y:S01]  /*0020*/  IMAD.MOV.U32 R5, RZ, RZ, 0x4 ;  /* 0x00000004ff057424 */ /* 0x000fe200078e00ff */
[----:B------:R-:W-:Y:S02]  /*0030*/  ULDC.64 UR4, c[0x0][0x118] ;  /* 0x0000460000047ab9 */ /* 0x000fe40000000a00 */
[----:B------:R-:W1:Y:S01]  /*0040*/  S2R R3, SR_CTAID.X ;  /* 0x0000000000037919 */ /* 0x000e620000002500 */
[----:B0-----:R-:W-:-:S04]  /*0050*/  SHF.L.U32 R0, R0, 0x1, RZ ;  /* 0x0000000100007819 */ /* 0x001fc800000006ff */
[----:B------:R-:W-:-:S04]  /*0060*/  LOP3.LUT R0, R0, 0x1fe, RZ, 0xc0, !PT ;  /* 0x000001fe00007812 */ /* 0x000fc800078ec0ff */
[----:B-1----:R-:W-:-:S05]  /*0070*/  LEA R0, R3, R0, 0x9 ;  /* 0x0000000003007211 */ /* 0x002fca00078e48ff */
[----:B------:R-:W-:-:S06]  /*0080*/  IMAD.WIDE R2, R0, R5, c[0x0][0x160] ;  /* 0x0000580000027625 */ /* 0x000fcc00078e0205 */
[----:B------:R-:W2:Y:S01]  /*0090*/  LDG.E.64 R2, [R2.64] ;  /* 0x0000000402027981 */ /* 0x000ea2000c1e1b00 */
[----:B------:R-:W-:-:S04]  /*00a0*/  IMAD.MOV.U32 R5, RZ, RZ, 0x2 ;  /* 0x00000002ff057424 */ /* 0x000fc800078e00ff */
[----:B------:R-:W-:Y:S01]  /*00b0*/  IMAD.WIDE R4, R0, R5, c[0x0][0x168] ;  /* 0x00005a0000047625 */ /* 0x000fe200078e0205 */
[----:B--2---:R-:W-:-:S05]  /*00c0*/  F2FP.BF16.PACK_AB R7, R3, R2 ;  /* 0x000000020307723e */ /* 0x004fca00000010ff */
[----:B------:R-:W-:Y:S01]  /*00d0*/  STG.E [R4.64], R7 ;  /* 0x0000000704007986 */ /* 0x000fe2000c101904 */
[----:B------:R-:W-:Y:S05]  /*00e0*/  EXIT ;  /* 0x000000000000794d */ /* 0x000fea0003800000 */
.L_x_0:
[----:B------:R-:W-:-:S00]  /*00f0*/  BRA `(.L_x_0) ;  /* 0xfffffff000007947 */ /* 0x000fc0000383ffff */
[----:B------:R-:W-:-:S00]  /*0100*/  NOP ;  /* 0x0000000000007918 */ /* 0x000fc00000000000 */
[----:B------:R-:W-:-:S00]  /*0110*/  NOP ;  /* 0x0000000000007918 */ /* 0x000fc00000000000 */
[----:B------:R-:W-:-:S00]  /*0120*/  NOP ;  /* 0x0000000000007918 */ /* 0x000fc00000000000 */
[----:B------:R-:W-:-:S00]  /*0130*/  NOP ;  /* 0x0000000000007918 */ /* 0x000fc00000000000 */
[----:B------:R-:W-:-:S00]  /*0140*/  NOP ;  /* 0x0000000000007918 */ /* 0x000fc00000000000 */
[----:B------:R-:W-:-:S00]  /*0150*/  NOP ;  /* 0x0000000000007918 */ /* 0x000fc00000000000 */
[----:B------:R-:W-:-:S00]  /*0160*/  NOP ;  /* 0x0000000000007918 */ /* 0x000fc00000000000 */
[----:B------:R-:W-:-:S00]  /*0170*/  NOP ;  /* 0x0000000000007918 */ /* 0x000fc00000000000 */
.L_x_1:
